	.headerflags	@"EF_CUDA_TEXMODE_UNIFIED EF_CUDA_64BIT_ADDRESS EF_CUDA_ACCELERATORS EF_CUDA_SM90 EF_CUDA_VIRTUAL_SM(EF_CUDA_SM90)"
	.elftype	@"ET_EXEC"


//--------------------- .nv.info                  --------------------------
	.section	.nv.info,"",@"SHT_CUDA_INFO"
	.align	4


	//----- nvinfo : EIATTR_REGCOUNT
	.align		4
        /*0000*/ 	.byte	0x04, 0x2f
        /*0002*/ 	.short	(.L_3 - .L_2)
	.align		4
.L_2:
        /*0004*/ 	.word	index@(triton_poi_fused__native_batch_norm_legit_no_training_24)
        /*0008*/ 	.word	0x00000014


	//----- nvinfo : EIATTR_MIN_STACK_SIZE
	.align		4
.L_3:
        /*000c*/ 	.byte	0x04, 0x12
        /*000e*/ 	.short	(.L_5 - .L_4)
	.align		4
.L_4:
        /*0010*/ 	.word	index@(triton_poi_fused__native_batch_norm_legit_no_training_24)
        /*0014*/ 	.word	0x00000000


	//----- nvinfo : EIATTR_FRAME_SIZE
	.align		4
.L_5:
        /*0018*/ 	.byte	0x04, 0x11
        /*001a*/ 	.short	(.L_7 - .L_6)
	.align		4
.L_6:
        /*001c*/ 	.word	index@(triton_poi_fused__native_batch_norm_legit_no_training_24)
        /*0020*/ 	.word	0x00000000


	//----- nvinfo : EIATTR_MIN_STACK_SIZE
	.align		4
.L_7:
        /*0024*/ 	.byte	0x04, 0x12
        /*0026*/ 	.short	(.L_9 - .L_8)
	.align		4
.L_8:
        /*0028*/ 	.word	index@(triton_poi_fused__native_batch_norm_legit_no_training_24)
        /*002c*/ 	.word	0x00000000
.L_9:


//--------------------- .nv.info.triton_poi_fused__native_batch_norm_legit_no_training_24 --------------------------
	.section	.nv.info.triton_poi_fused__native_batch_norm_legit_no_training_24,"",@"SHT_CUDA_INFO"
	.sectionflags	@""
	.align	4


	//----- nvinfo : EIATTR_CUDA_API_VERSION
	.align		4
        /*0000*/ 	.byte	0x04, 0x37
        /*0002*/ 	.short	(.L_11 - .L_10)
.L_10:
        /*0004*/ 	.word	0x0000007c


	//----- nvinfo : EIATTR_KPARAM_INFO
	.align		4
.L_11:
        /*0008*/ 	.byte	0x04, 0x17
        /*000a*/ 	.short	(.L_13 - .L_12)
.L_12:
        /*000c*/ 	.word	0x00000000
        /*0010*/ 	.short	0x0006
        /*0012*/ 	.short	0x0030
        /*0014*/ 	.byte	0x00, 0xf0, 0x11, 0x00


	//----- nvinfo : EIATTR_KPARAM_INFO
	.align		4
.L_13:
        /*0018*/ 	.byte	0x04, 0x17
        /*001a*/ 	.short	(.L_15 - .L_14)
.L_14:
        /*001c*/ 	.word	0x00000000
        /*0020*/ 	.short	0x0005
        /*0022*/ 	.short	0x0028
        /*0024*/ 	.byte	0x00, 0xf4, 0x21, 0x00


	//----- nvinfo : EIATTR_KPARAM_INFO
	.align		4
.L_15:
        /*0028*/ 	.byte	0x04, 0x17
        /*002a*/ 	.short	(.L_17 - .L_16)
.L_16:
        /*002c*/ 	.word	0x00000000
        /*0030*/ 	.short	0x0004
        /*0032*/ 	.short	0x0020
        /*0034*/ 	.byte	0x00, 0xf4, 0x21, 0x00


	//----- nvinfo : EIATTR_KPARAM_INFO
	.align		4
.L_17:
        /*0038*/ 	.byte	0x04, 0x17
        /*003a*/ 	.short	(.L_19 - .L_18)
.L_18:
        /*003c*/ 	.word	0x00000000
        /*0040*/ 	.short	0x0003
        /*0042*/ 	.short	0x0018
        /*0044*/ 	.byte	0x00, 0xf4, 0x21, 0x00


	//----- nvinfo : EIATTR_KPARAM_INFO
	.align		4
.L_19:
        /*0048*/ 	.byte	0x04, 0x17
        /*004a*/ 	.short	(.L_21 - .L_20)
.L_20:
        /*004c*/ 	.word	0x00000000
        /*0050*/ 	.short	0x0002
        /*0052*/ 	.short	0x0010
        /*0054*/ 	.byte	0x00, 0xf4, 0x21, 0x00


	//----- nvinfo : EIATTR_KPARAM_INFO
	.align		4
.L_21:
        /*0058*/ 	.byte	0x04, 0x17
        /*005a*/ 	.short	(.L_23 - .L_22)
.L_22:
        /*005c*/ 	.word	0x00000000
        /*0060*/ 	.short	0x0001
        /*0062*/ 	.short	0x0008
        /*0064*/ 	.byte	0x00, 0xf4, 0x21, 0x00


	//----- nvinfo : EIATTR_KPARAM_INFO
	.align		4
.L_23:
        /*0068*/ 	.byte	0x04, 0x17
        /*006a*/ 	.short	(.L_25 - .L_24)
.L_24:
        /*006c*/ 	.word	0x00000000
        /*0070*/ 	.short	0x0000
        /*0072*/ 	.short	0x0000
        /*0074*/ 	.byte	0x00, 0xf4, 0x21, 0x00


	//----- nvinfo : EIATTR_SPARSE_MMA_MASK
	.align		4
.L_25:
        /*0078*/ 	.byte	0x03, 0x50
        /*007a*/ 	.short	0x0000


	//----- nvinfo : EIATTR_MAXREG_COUNT
	.align		4
        /*007c*/ 	.byte	0x03, 0x1b
        /*007e*/ 	.short	0x00ff


	//----- nvinfo : EIATTR_EXIT_INSTR_OFFSETS
	.align		4
        /*0080*/ 	.byte	0x04, 0x1c
        /*0082*/ 	.short	(.L_27 - .L_26)


	//   ....[0]....
.L_26:
        /*0084*/ 	.word	0x000002e0


	//   ....[1]....
        /*0088*/ 	.word	0x00000300


	//----- nvinfo : EIATTR_REQNTID
	.align		4
.L_27:
        /*008c*/ 	.byte	0x04, 0x10
        /*008e*/ 	.short	(.L_29 - .L_28)
.L_28:
        /*0090*/ 	.word	0x00000080
        /*0094*/ 	.word	0x00000001
        /*0098*/ 	.word	0x00000001


	//----- nvinfo : EIATTR_CBANK_PARAM_SIZE
	.align		4
.L_29:
        /*009c*/ 	.byte	0x03, 0x19
        /*009e*/ 	.short	0x0034


	//----- nvinfo : EIATTR_PARAM_CBANK
	.align		4
        /*00a0*/ 	.byte	0x04, 0x0a
        /*00a2*/ 	.short	(.L_31 - .L_30)
	.align		4
.L_30:
        /*00a4*/ 	.word	index@(.nv.constant0.triton_poi_fused__native_batch_norm_legit_no_training_24)
        /*00a8*/ 	.short	0x0210
        /*00aa*/ 	.short	0x0034


	//----- nvinfo : EIATTR_SW_WAR
	.align		4
.L_31:
        /*00ac*/ 	.byte	0x04, 0x36
        /*00ae*/ 	.short	(.L_33 - .L_32)
.L_32:
        /*00b0*/ 	.word	0x00000008
.L_33:


//--------------------- .nv.callgraph             --------------------------
	.section	.nv.callgraph,"",@"SHT_CUDA_CALLGRAPH"
	.align	4
	.sectionentsize	8
	.align		4
        /*0000*/ 	.word	0x00000000
	.align		4
        /*0004*/ 	.word	0xffffffff
	.align		4
        /*0008*/ 	.word	0x00000000
	.align		4
        /*000c*/ 	.word	0xfffffffe
	.align		4
        /*0010*/ 	.word	0x00000000
	.align		4
        /*0014*/ 	.word	0xfffffffd
	.align		4
        /*0018*/ 	.word	0x00000000
	.align		4
        /*001c*/ 	.word	0xfffffffc


//--------------------- .nv.constant4             --------------------------
	.section	.nv.constant4,"a",@progbits
	.align	8
	.align		8
.nv.constant4:
        /*0000*/ 	.dword	_$_str
	.align		8
        /*0008*/ 	.dword	_$_str_$_2


//--------------------- .text.triton_poi_fused__native_batch_norm_legit_no_training_24 --------------------------
	.section	.text.triton_poi_fused__native_batch_norm_legit_no_training_24,"ax",@progbits
	.align	128
        .global         triton_poi_fused__native_batch_norm_legit_no_training_24
        .type           triton_poi_fused__native_batch_norm_legit_no_training_24,@function
        .size           triton_poi_fused__native_batch_norm_legit_no_training_24,(.L_x_1 - triton_poi_fused__native_batch_norm_legit_no_training_24)
        .other          triton_poi_fused__native_batch_norm_legit_no_training_24,@"STO_CUDA_ENTRY STV_DEFAULT"
triton_poi_fused__native_batch_norm_legit_no_training_24:
.text.triton_poi_fused__native_batch_norm_legit_no_training_24:
[----:B------:R-:W0:Y:S01]  /*0000*/  LDC R1, c[0x0][0x28] ;  /* 0x00000a00ff017b82 */ /* 0x000e220000000800 */
[----:B------:R-:W1:Y:S07]  /*0010*/  S2R R2, SR_TID.X ;  /* 0x0000000000027919 */ /* 0x000e6e0000002100 */
[----:B------:R-:W2:Y:S01]  /*0020*/  LDC.64 R10, c[0x0][0x220] ;  /* 0x00008800ff0a7b82 */ /* 0x000ea20000000a00 */
[----:B------:R-:W-:Y:S01]  /*0030*/  ULDC.64 UR4, c[0x0][0x208] ;  /* 0x0000820000047ab9 */ /* 0x000fe20000000a00 */
[----:B------:R-:W3:Y:S06]  /*0040*/  S2R R3, SR_CTAID.X ;  /* 0x0000000000037919 */ /* 0x000eec0000002500 */
[----:B------:R-:W4:Y:S08]  /*0050*/  LDC.64 R6, c[0x0][0x210] ;  /* 0x00008400ff067b82 */ /* 0x000f300000000a00 */
[----:B------:R-:W5:Y:S08]  /*0060*/  LDC.64 R8, c[0x0][0x218] ;  /* 0x00008600ff087b82 */ /* 0x000f700000000a00 */
[----:B------:R-:W4:Y:S01]  /*0070*/  LDC.64 R12, c[0x0][0x228] ;  /* 0x00008a00ff0c7b82 */ /* 0x000f220000000a00 */
[----:B-1----:R-:W-:-:S07]  /*0080*/  LOP3.LUT R2, R2, 0x7f, RZ, 0xc0, !PT ;  /* 0x0000007f02027812 */ /* 0x002fce00078ec0ff */
[----:B------:R-:W1:Y:S01]  /*0090*/  LDC.64 R14, c[0x0][0x230] ;  /* 0x00008c00ff0e7b82 */ /* 0x000e620000000a00 */
[----:B---3--:R-:W-:Y:S01]  /*00a0*/  LEA R3, R3, R2, 0x7 ;  /* 0x0000000203037211 */ /* 0x008fe200078e38ff */
[----:B------:R-:W-:-:S03]  /*00b0*/  HFMA2.MMA R2, -RZ, RZ, 0, 0 ;  /* 0x00000000ff027435 */ /* 0x000fc600000001ff */
[----:B------:R-:W-:-:S07]  /*00c0*/  ISETP.GE.AND P2, PT, R3, 0x3c00, PT ;  /* 0x00003c000300780c */ /* 0x000fce0003f46270 */
[----:B------:R-:W-:-:S05]  /*00d0*/  IMAD.HI R0, R3, -0x77777777, R2 ;  /* 0x8888888903007827 */ /* 0x000fca00078e0202 */
[----:B------:R-:W-:-:S04]  /*00e0*/  SHF.R.U32.HI R5, RZ, 0x1f, R0 ;  /* 0x0000001fff057819 */ /* 0x000fc80000011600 */
[----:B------:R-:W-:-:S05]  /*00f0*/  LEA.HI.SX32 R5, R0, R5, 0x19 ;  /* 0x0000000500057211 */ /* 0x000fca00078fcaff */
[----:B------:R-:W-:-:S04]  /*0100*/  IMAD R17, R5, -0xf0, R3 ;  /* 0xffffff1005117824 */ /* 0x000fc800078e0203 */
[----:B--2---:R-:W-:-:S05]  /*0110*/  IMAD.WIDE R10, R17, 0x4, R10 ;  /* 0x00000004110a7825 */ /* 0x004fca00078e020a */
[----:B------:R2:W3:Y:S01]  /*0120*/  @!P2 LDG.E.EL R2, desc[UR4][R10.64] ;  /* 0x000000040a02a981 */ /* 0x0004e2000c2e1900 */
[----:B------:R-:W-:Y:S02]  /*0130*/  CS2R R4, SRZ ;  /* 0x0000000000047805 */ /* 0x000fe4000001ff00 */
[----:B------:R-:W-:Y:S01]  /*0140*/  MOV R0, RZ ;  /* 0x000000ff00007202 */ /* 0x000fe20000000f00 */
[----:B----4-:R-:W-:-:S04]  /*0150*/  IMAD.WIDE R6, R3, 0x4, R6 ;  /* 0x0000000403067825 */ /* 0x010fc800078e0206 */
[C---:B-----5:R-:W-:Y:S01]  /*0160*/  IMAD.WIDE R8, R17.reuse, 0x4, R8 ;  /* 0x0000000411087825 */ /* 0x060fe200078e0208 */
[----:B------:R4:W5:Y:S03]  /*0170*/  @!P2 LDG.E R5, desc[UR4][R6.64] ;  /* 0x000000040605a981 */ /* 0x000966000c1e1900 */
[C---:B0-2---:R-:W-:Y:S01]  /*0180*/  IMAD.WIDE R10, R17.reuse, 0x4, R12 ;  /* 0x00000004110a7825 */ /* 0x045fe200078e020c */
[----:B------:R0:W5:Y:S03]  /*0190*/  @!P2 LDG.E.EL R0, desc[UR4][R8.64] ;  /* 0x000000040800a981 */ /* 0x000166000c2e1900 */
[----:B-1----:R-:W-:Y:S01]  /*01a0*/  IMAD.WIDE R12, R17, 0x4, R14 ;  /* 0x00000004110c7825 */ /* 0x002fe200078e020e */
[----:B------:R-:W-:Y:S01]  /*01b0*/  HFMA2.MMA R15, -RZ, RZ, 0, 0 ;  /* 0x00000000ff0f7435 */ /* 0x000fe200000001ff */
[----:B------:R-:W2:Y:S01]  /*01c0*/  @!P2 LDG.E.EL R4, desc[UR4][R10.64] ;  /* 0x000000040a04a981 */ /* 0x000ea2000c2e1900 */
[----:B----4-:R-:W1:Y:S08]  /*01d0*/  LDC.64 R6, c[0x0][0x238] ;  /* 0x00008e00ff067b82 */ /* 0x010e700000000a00 */
[----:B------:R-:W2:Y:S01]  /*01e0*/  @!P2 LDG.E.EL R15, desc[UR4][R12.64] ;  /* 0x000000040c0fa981 */ /* 0x000ea2000c2e1900 */
[----:B0-----:R-:W-:Y:S01]  /*01f0*/  MOV R9, 0x3e800000 ;  /* 0x3e80000000097802 */ /* 0x001fe20000000f00 */
[----:B---3--:R-:W-:-:S04]  /*0200*/  FADD R2, R2, 0.0010000000474974513054 ;  /* 0x3a83126f02027421 */ /* 0x008fc80000000000 */
[----:B------:R1:W0:Y:S01]  /*0210*/  MUFU.SQRT R14, R2 ;  /* 0x00000002000e7308 */ /* 0x0002220000002000 */
[----:B-----5:R-:W-:Y:S01]  /*0220*/  FADD R0, -R0, R5 ;  /* 0x0000000500007221 */ /* 0x020fe20000000100 */
[----:B-1----:R-:W-:Y:S01]  /*0230*/  IMAD.WIDE R2, R3, 0x4, R6 ;  /* 0x0000000403027825 */ /* 0x002fe200078e0206 */
[C---:B0-----:R-:W-:Y:S02]  /*0240*/  FSETP.GT.AND P0, PT, R14.reuse, 8.50705917302346158658e+37, PT ;  /* 0x7e8000000e00780b */ /* 0x041fe40003f04000 */
[----:B------:R-:W-:Y:S02]  /*0250*/  FSETP.GEU.AND P1, PT, R14, 1.175494350822287508e-38, PT ;  /* 0x008000000e00780b */ /* 0x000fe40003f2e000 */
[----:B------:R-:W-:-:S09]  /*0260*/  FSEL R9, R9, 1, P0 ;  /* 0x3f80000009097808 */ /* 0x000fd20000000000 */
[----:B------:R-:W-:Y:S02]  /*0270*/  @P0 FMUL R14, R14, 0.25 ;  /* 0x3e8000000e0e0820 */ /* 0x000fe40000400000 */
[----:B------:R-:W-:Y:S02]  /*0280*/  @!P1 FMUL R9, R9, 16777216 ;  /* 0x4b80000009099820 */ /* 0x000fe40000400000 */
[----:B------:R-:W-:-:S06]  /*0290*/  @!P1 FMUL R14, R14, 16777216 ;  /* 0x4b8000000e0e9820 */ /* 0x000fcc0000400000 */
[----:B------:R-:W0:Y:S02]  /*02a0*/  MUFU.RCP R14, R14 ;  /* 0x0000000e000e7308 */ /* 0x000e240000001000 */
[----:B0-----:R-:W-:-:S04]  /*02b0*/  FMUL R9, R14, R9 ;  /* 0x000000090e097220 */ /* 0x001fc80000400000 */
[----:B------:R-:W-:-:S04]  /*02c0*/  FMUL R0, R0, R9 ;  /* 0x0000000900007220 */ /* 0x000fc80000400000 */
[----:B--2---:R-:W-:Y:S01]  /*02d0*/  FFMA R15, R0, R4, R15 ;  /* 0x00000004000f7223 */ /* 0x004fe2000000000f */
[----:B------:R-:W-:Y:S06]  /*02e0*/  @P2 EXIT ;  /* 0x000000000000294d */ /* 0x000fec0003800000 */
[----:B------:R-:W-:Y:S01]  /*02f0*/  STG.E desc[UR4][R2.64], R15 ;  /* 0x0000000f02007986 */ /* 0x000fe2000c101904 */
[----:B------:R-:W-:Y:S05]  /*0300*/  EXIT ;  /* 0x000000000000794d */ /* 0x000fea0003800000 */
.L_x_0:
[----:B------:R-:W-:-:S00]  /*0310*/  BRA `(.L_x_0) ;  /* 0xfffffffc00fc7947 */ /* 0x000fc0000383ffff */
[----:B------:R-:W-:-:S00]  /*0320*/  NOP ;  /* 0x0000000000007918 */ /* 0x000fc00000000000 */
        /* <DEDUP_REMOVED lines=13> */
.L_x_1:


//--------------------- .nv.global.init           --------------------------
	.section	.nv.global.init,"aw",@progbits
.nv.global.init:
	.type		_$_str,@object
	.size		_$_str,(_$_str_$_2 - _$_str)
_$_str:
        /*0000*/ 	.byte	0x5f, 0x5f, 0x43, 0x55, 0x44, 0x41, 0x5f, 0x46, 0x54, 0x5a, 0x00
	.type		_$_str_$_2,@object
	.size		_$_str_$_2,(.L_1 - _$_str_$_2)
_$_str_$_2:
        /*000b*/ 	.byte	0x5f, 0x5f, 0x43, 0x55, 0x44, 0x41, 0x5f, 0x50, 0x52, 0x45, 0x43, 0x5f, 0x53, 0x51, 0x52, 0x54
        /*001b*/ 	.byte	0x00
.L_1:


//--------------------- .nv.constant0.triton_poi_fused__native_batch_norm_legit_no_training_24 --------------------------
	.section	.nv.constant0.triton_poi_fused__native_batch_norm_legit_no_training_24,"a",@progbits
	.sectionflags	@""
	.align	4
.nv.constant0.triton_poi_fused__native_batch_norm_legit_no_training_24:
	.zero		580
